//
// Generated by NVIDIA NVVM Compiler
//
// Compiler Build ID: CL-36424714
// Cuda compilation tools, release 13.0, V13.0.88
// Based on NVVM 20.0.0
//

.version 9.0
.target sm_100
.address_size 64

	// .globl	default_function_kernel

.visible .entry default_function_kernel(
	.param .u64 .ptr .align 1 default_function_kernel_param_0,
	.param .u64 .ptr .align 1 default_function_kernel_param_1
)
.maxntid 32
{
	.reg .pred 	%p<13>;
	.reg .b32 	%r<24>;
	.reg .b32 	%f<30>;
	.reg .b64 	%rd<11>;

	ld.param.u64 	%rd5, [default_function_kernel_param_0];
	ld.param.u64 	%rd4, [default_function_kernel_param_1];
	cvta.to.global.u64 	%rd6, %rd5;
	mov.u32 	%r1, %tid.x;
	shr.u32 	%r7, %r1, 1;
	sub.s32 	%r2, 25857, %r7;
	mul.wide.u32 	%rd7, %r1, 4;
	add.s64 	%rd8, %rd7, %rd6;
	add.s64 	%rd10, %rd8, 256;
	mov.f32 	%f28, 0f3F800000;
	mov.b32 	%r23, 32;
$L__BB0_1:
	add.s32 	%r8, %r23, -32;
	setp.ge.u32 	%p1, %r8, %r2;
	@%p1 bra 	$L__BB0_3;
	ld.global.nc.f32 	%f11, [%rd10+-256];
	mul.f32 	%f28, %f28, %f11;
$L__BB0_3:
	setp.eq.s32 	%p2, %r23, 25888;
	@%p2 bra 	$L__BB0_11;
	add.s32 	%r9, %r23, -16;
	setp.ge.u32 	%p3, %r9, %r2;
	@%p3 bra 	$L__BB0_6;
	ld.global.nc.f32 	%f12, [%rd10+-128];
	mul.f32 	%f28, %f28, %f12;
$L__BB0_6:
	setp.ge.u32 	%p4, %r23, %r2;
	@%p4 bra 	$L__BB0_8;
	ld.global.nc.f32 	%f13, [%rd10];
	mul.f32 	%f28, %f28, %f13;
$L__BB0_8:
	add.s32 	%r10, %r23, 16;
	setp.ge.u32 	%p5, %r10, %r2;
	@%p5 bra 	$L__BB0_10;
	ld.global.nc.f32 	%f14, [%rd10+128];
	mul.f32 	%f28, %f28, %f14;
$L__BB0_10:
	add.s32 	%r23, %r23, 64;
	add.s64 	%rd10, %rd10, 512;
	bra.uni 	$L__BB0_1;
$L__BB0_11:
	// begin inline asm
	activemask.b32 %r11;
	// end inline asm
	mov.b32 	%r12, %f28;
	shfl.sync.down.b32	%r13|%p6, %r12, 16, 31, %r11;
	mov.b32 	%f15, %r13;
	mul.f32 	%f16, %f28, %f15;
	mov.b32 	%r14, %f16;
	shfl.sync.down.b32	%r15|%p7, %r14, 8, 31, %r11;
	mov.b32 	%f17, %r15;
	mul.f32 	%f18, %f16, %f17;
	mov.b32 	%r16, %f18;
	shfl.sync.down.b32	%r17|%p8, %r16, 4, 31, %r11;
	mov.b32 	%f19, %r17;
	mul.f32 	%f20, %f18, %f19;
	mov.b32 	%r18, %f20;
	shfl.sync.down.b32	%r19|%p9, %r18, 2, 31, %r11;
	mov.b32 	%f21, %r19;
	mul.f32 	%f22, %f20, %f21;
	mov.b32 	%r20, %f22;
	shfl.sync.down.b32	%r21|%p10, %r20, 1, 31, %r11;
	mov.b32 	%f23, %r21;
	mul.f32 	%f24, %f22, %f23;
	mov.b32 	%r22, %f24;
	shfl.sync.idx.b32	%r5|%p11, %r22, 0, 31, %r11;
	setp.ne.s32 	%p12, %r1, 0;
	@%p12 bra 	$L__BB0_13;
	cvta.to.global.u64 	%rd9, %rd4;
	st.global.u32 	[%rd9], %r5;
$L__BB0_13:
	ret;

}


// ===== COMPILED SASS (sm_100) =====

	.target	sm_100

	.elftype	@"ET_EXEC"


//--------------------- .note.nv.tkinfo           --------------------------
	.section	.note.nv.tkinfo,"",@"SHT_NOTE"
	.sectionflags	@"SHF_NOTE_NV_TKINFO"
	.tkinfo
        /*0018*/ 	.word	0x00000002
        /*0030*/ 	.string	""
        /*0030*/ 	.string	"ptxas"
        /*0030*/ 	.string	"Cuda compilation tools, release 13.0, V13.0.88"
        /*0030*/ 	.string	"Build cuda_13.0.r13.0/compiler.36424714_0"
        /*0030*/ 	.string	"-arch sm_100 -m 64 "



//--------------------- .note.nv.cuinfo           --------------------------
	.section	.note.nv.cuinfo,"",@"SHT_NOTE"
	.sectionflags	@"SHF_NOTE_NV_CUINFO"
        /*0018*/ 	.short	0x0002
        /*001a*/ 	.short	0x0064
        /*001c*/ 	.short	0x0082
	.zero		2


//--------------------- .nv.info                  --------------------------
	.section	.nv.info,"",@"SHT_CUDA_INFO"
	.align	4


	//----- nvinfo : EIATTR_REGCOUNT
	.align		4
        /*0000*/ 	.byte	0x04, 0x2f
        /*0002*/ 	.short	(.L_1 - .L_0)
	.align		4
.L_0:
        /*0004*/ 	.word	index@(default_function_kernel)
        /*0008*/ 	.word	0x0000000e


	//----- nvinfo : EIATTR_FRAME_SIZE
	.align		4
.L_1:
        /*000c*/ 	.byte	0x04, 0x11
        /*000e*/ 	.short	(.L_3 - .L_2)
	.align		4
.L_2:
        /*0010*/ 	.word	index@(default_function_kernel)
        /*0014*/ 	.word	0x00000000


	//----- nvinfo : EIATTR_MIN_STACK_SIZE
	.align		4
.L_3:
        /*0018*/ 	.byte	0x04, 0x12
        /*001a*/ 	.short	(.L_5 - .L_4)
	.align		4
.L_4:
        /*001c*/ 	.word	index@(default_function_kernel)
        /*0020*/ 	.word	0x00000000
.L_5:


//--------------------- .nv.compat                --------------------------
	.section	.nv.compat,"",@"SHT_CUDA_COMPAT_INFO"
	.align	4
        /*0000*/ 	.byte	0x02, 0x09, 0x00, 0x00, 0x02, 0x02, 0x01, 0x00, 0x02, 0x05, 0x05, 0x00, 0x03, 0x07, 0x01, 0x01
        /*0010*/ 	.byte	0x02, 0x03, 0x00, 0x00, 0x02, 0x06, 0x01, 0x00, 0x04, 0x0b, 0x08, 0x00, 0x09, 0x00, 0x00, 0x00
        /*0020*/ 	.byte	0x00, 0x00, 0x00, 0x00


//--------------------- .nv.info.default_function_kernel --------------------------
	.section	.nv.info.default_function_kernel,"",@"SHT_CUDA_INFO"
	.sectionflags	@""
	.align	4


	//----- nvinfo : EIATTR_CUDA_API_VERSION
	.align		4
        /*0000*/ 	.byte	0x04, 0x37
        /*0002*/ 	.short	(.L_7 - .L_6)
.L_6:
        /*0004*/ 	.word	0x00000082


	//----- nvinfo : EIATTR_KPARAM_INFO
	.align		4
.L_7:
        /*0008*/ 	.byte	0x04, 0x17
        /*000a*/ 	.short	(.L_9 - .L_8)
.L_8:
        /*000c*/ 	.word	0x00000000
        /*0010*/ 	.short	0x0001
        /*0012*/ 	.short	0x0008
        /*0014*/ 	.byte	0x00, 0xf5, 0x21, 0x00


	//----- nvinfo : EIATTR_KPARAM_INFO
	.align		4
.L_9:
        /*0018*/ 	.byte	0x04, 0x17
        /*001a*/ 	.short	(.L_11 - .L_10)
.L_10:
        /*001c*/ 	.word	0x00000000
        /*0020*/ 	.short	0x0000
        /*0022*/ 	.short	0x0000
        /*0024*/ 	.byte	0x00, 0xf5, 0x21, 0x00


	//----- nvinfo : EIATTR_SPARSE_MMA_MASK
	.align		4
.L_11:
        /*0028*/ 	.byte	0x03, 0x50
        /*002a*/ 	.short	0x0000


	//----- nvinfo : EIATTR_MAXREG_COUNT
	.align		4
        /*002c*/ 	.byte	0x03, 0x1b
        /*002e*/ 	.short	0x00ff


	//----- nvinfo : EIATTR_MERCURY_ISA_VERSION
	.align		4
        /*0030*/ 	.byte	0x03, 0x5f
        /*0032*/ 	.short	0x0101


	//----- nvinfo : EIATTR_COOP_GROUP_MASK_REGIDS
	.align		4
        /*0034*/ 	.byte	0x04, 0x29
        /*0036*/ 	.short	(.L_13 - .L_12)


	//   ....[0]....
.L_12:
        /*0038*/ 	.word	0x05000003


	//   ....[1]....
        /*003c*/ 	.word	0x05000003


	//   ....[2]....
        /*0040*/ 	.word	0x05000003


	//   ....[3]....
        /*0044*/ 	.word	0x05000003


	//   ....[4]....
        /*0048*/ 	.word	0x05000003


	//   ....[5]....
        /*004c*/ 	.word	0x05000003


	//----- nvinfo : EIATTR_COOP_GROUP_INSTR_OFFSETS
	.align		4
.L_13:
        /*0050*/ 	.byte	0x04, 0x28
        /*0052*/ 	.short	(.L_15 - .L_14)


	//   ....[0]....
.L_14:
        /*0054*/ 	.word	0x00000270


	//   ....[1]....
        /*0058*/ 	.word	0x00000290


	//   ....[2]....
        /*005c*/ 	.word	0x000002b0


	//   ....[3]....
        /*0060*/ 	.word	0x000002d0


	//   ....[4]....
        /*0064*/ 	.word	0x000002f0


	//   ....[5]....
        /*0068*/ 	.word	0x00000310


	//----- nvinfo : EIATTR_VRC_CTA_INIT_COUNT
	.align		4
.L_15:
        /*006c*/ 	.byte	0x02, 0x4a
	.zero		1
	.zero		1


	//----- nvinfo : EIATTR_EXIT_INSTR_OFFSETS
	.align		4
        /*0070*/ 	.byte	0x04, 0x1c
        /*0072*/ 	.short	(.L_17 - .L_16)


	//   ....[0]....
.L_16:
        /*0074*/ 	.word	0x00000320


	//   ....[1]....
        /*0078*/ 	.word	0x00000350


	//----- nvinfo : EIATTR_MAX_THREADS
	.align		4
.L_17:
        /*007c*/ 	.byte	0x04, 0x05
        /*007e*/ 	.short	(.L_19 - .L_18)
.L_18:
        /*0080*/ 	.word	0x00000020
        /*0084*/ 	.word	0x00000001
        /*0088*/ 	.word	0x00000001


	//----- nvinfo : EIATTR_CRS_STACK_SIZE
	.align		4
.L_19:
        /*008c*/ 	.byte	0x04, 0x1e
        /*008e*/ 	.short	(.L_21 - .L_20)
.L_20:
        /*0090*/ 	.word	0x00000000


	//----- nvinfo : EIATTR_CBANK_PARAM_SIZE
	.align		4
.L_21:
        /*0094*/ 	.byte	0x03, 0x19
        /*0096*/ 	.short	0x0010


	//----- nvinfo : EIATTR_PARAM_CBANK
	.align		4
        /*0098*/ 	.byte	0x04, 0x0a
        /*009a*/ 	.short	(.L_23 - .L_22)
	.align		4
.L_22:
        /*009c*/ 	.word	index@(.nv.constant0.default_function_kernel)
        /*00a0*/ 	.short	0x0380
        /*00a2*/ 	.short	0x0010


	//----- nvinfo : EIATTR_SW_WAR
	.align		4
.L_23:
        /*00a4*/ 	.byte	0x04, 0x36
        /*00a6*/ 	.short	(.L_25 - .L_24)
.L_24:
        /*00a8*/ 	.word	0x00000008
.L_25:


//--------------------- .nv.callgraph             --------------------------
	.section	.nv.callgraph,"",@"SHT_CUDA_CALLGRAPH"
	.align	4
	.sectionentsize	8
	.align		4
        /*0000*/ 	.word	0x00000000
	.align		4
        /*0004*/ 	.word	0xffffffff
	.align		4
        /*0008*/ 	.word	0x00000000
	.align		4
        /*000c*/ 	.word	0xfffffffe
	.align		4
        /*0010*/ 	.word	0x00000000
	.align		4
        /*0014*/ 	.word	0xfffffffd
	.align		4
        /*0018*/ 	.word	0x00000000
	.align		4
        /*001c*/ 	.word	0xfffffffc


//--------------------- .text.default_function_kernel --------------------------
	.section	.text.default_function_kernel,"ax",@progbits
	.align	128
        .global         default_function_kernel
        .type           default_function_kernel,@function
        .size           default_function_kernel,(.L_x_5 - default_function_kernel)
        .other          default_function_kernel,@"STO_CUDA_ENTRY STV_DEFAULT"
default_function_kernel:
.text.default_function_kernel:
[----:B------:R-:W-:Y:S01]  /*0000*/  LDC R1, c[0x0][0x37c] ;  /* 0x0000df00ff017b82 */ /* 0x000fe20000000800 */
[----:B------:R-:W0:Y:S07]  /*0010*/  S2R R11, SR_TID.X ;  /* 0x00000000000b7919 */ /* 0x000e2e0000002100 */
[----:B------:R-:W0:Y:S01]  /*0020*/  LDC.64 R2, c[0x0][0x380] ;  /* 0x0000e000ff027b82 */ /* 0x000e220000000a00 */
[----:B------:R-:W-:Y:S01]  /*0030*/  HFMA2 R4, -RZ, RZ, 1.875, 0 ;  /* 0x3f800000ff047431 */ /* 0x000fe200000001ff */
[----:B------:R-:W1:Y:S01]  /*0040*/  LDCU.64 UR6, c[0x0][0x358] ;  /* 0x00006b00ff0677ac */ /* 0x000e620008000a00 */
[----:B------:R-:W-:Y:S01]  /*0050*/  UMOV UR4, 0x20 ;  /* 0x0000002000047882 */ /* 0x000fe20000000000 */
[----:B0-----:R-:W-:Y:S01]  /*0060*/  IMAD.WIDE.U32 R2, R11, 0x4, R2 ;  /* 0x000000040b027825 */ /* 0x001fe200078e0002 */
[----:B------:R-:W-:-:S02]  /*0070*/  SHF.R.U32.HI R0, RZ, 0x1, R11 ;  /* 0x00000001ff007819 */ /* 0x000fc4000001160b */
[----:B------:R-:W-:Y:S02]  /*0080*/  IADD3 R5, P0, PT, R2, 0x100, RZ ;  /* 0x0000010002057810 */ /* 0x000fe40007f1e0ff */
[----:B------:R-:W-:Y:S02]  /*0090*/  IADD3 R0, PT, PT, -R0, 0x6501, RZ ;  /* 0x0000650100007810 */ /* 0x000fe40007ffe1ff */
[----:B-1----:R-:W-:-:S09]  /*00a0*/  IADD3.X R6, PT, PT, RZ, R3, RZ, P0, !PT ;  /* 0x00000003ff067210 */ /* 0x002fd200007fe4ff */
.L_x_3:
[----:B------:R-:W-:Y:S01]  /*00b0*/  UIADD3 UR5, UPT, UPT, UR4, -0x20, URZ ;  /* 0xffffffe004057890 */ /* 0x000fe2000fffe0ff */
[----:B------:R-:W-:Y:S01]  /*00c0*/  BSSY.RECONVERGENT B0, `(.L_x_0) ;  /* 0x0000007000007945 */ /* 0x000fe20003800200 */
[----:B------:R-:W-:Y:S01]  /*00d0*/  IMAD.MOV.U32 R2, RZ, RZ, R5 ;  /* 0x000000ffff027224 */ /* 0x000fe200078e0005 */
[----:B------:R-:W-:-:S03]  /*00e0*/  MOV R3, R6 ;  /* 0x0000000600037202 */ /* 0x000fc60000000f00 */
[----:B------:R-:W-:-:S13]  /*00f0*/  ISETP.LE.U32.AND P0, PT, R0, UR5, PT ;  /* 0x0000000500007c0c */ /* 0x000fda000bf03070 */
[----:B------:R-:W-:Y:S05]  /*0100*/  @P0 BRA `(.L_x_1) ;  /* 0x0000000000080947 */ /* 0x000fea0003800000 */
[----:B------:R-:W2:Y:S02]  /*0110*/  LDG.E.CONSTANT R5, desc[UR6][R2.64+-0x100] ;  /* 0xffff000602057981 */ /* 0x000ea4000c1e9900 */
[----:B--2---:R-:W-:-:S07]  /*0120*/  FMUL R4, R4, R5 ;  /* 0x0000000504047220 */ /* 0x004fce0000400000 */
.L_x_1:
[----:B------:R-:W-:Y:S05]  /*0130*/  BSYNC.RECONVERGENT B0 ;  /* 0x0000000000007941 */ /* 0x000fea0003800200 */
.L_x_0:
[----:B------:R-:W-:-:S09]  /*0140*/  UISETP.NE.AND UP0, UPT, UR4, 0x6520, UPT ;  /* 0x000065200400788c */ /* 0x000fd2000bf05270 */
[----:B------:R-:W-:Y:S05]  /*0150*/  BRA.U !UP0, `(.L_x_2) ;  /* 0x00000001083c7547 */ /* 0x000fea000b800000 */
[----:B------:R-:W-:Y:S02]  /*0160*/  UIADD3 UR5, UPT, UPT, UR4, -0x10, URZ ;  /* 0xfffffff004057890 */ /* 0x000fe4000fffe0ff */
[----:B------:R-:W-:-:S04]  /*0170*/  ISETP.LE.U32.AND P1, PT, R0, UR4, PT ;  /* 0x0000000400007c0c */ /* 0x000fc8000bf23070 */
[----:B------:R-:W-:Y:S01]  /*0180*/  ISETP.LE.U32.AND P2, PT, R0, UR5, PT ;  /* 0x0000000500007c0c */ /* 0x000fe2000bf43070 */
[----:B------:R-:W-:-:S06]  /*0190*/  UIADD3 UR5, UPT, UPT, UR4, 0x10, URZ ;  /* 0x0000001004057890 */ /* 0x000fcc000fffe0ff */
[----:B------:R-:W-:Y:S02]  /*01a0*/  ISETP.LE.U32.AND P0, PT, R0, UR5, PT ;  /* 0x0000000500007c0c */ /* 0x000fe4000bf03070 */
[----:B------:R-:W2:Y:S04]  /*01b0*/  @!P1 LDG.E.CONSTANT R7, desc[UR6][R2.64] ;  /* 0x0000000602079981 */ /* 0x000ea8000c1e9900 */
[----:B------:R-:W3:Y:S07]  /*01c0*/  @!P2 LDG.E.CONSTANT R5, desc[UR6][R2.64+-0x80] ;  /* 0xffff80060205a981 */ /* 0x000eee000c1e9900 */
[----:B------:R-:W4:Y:S01]  /*01d0*/  @!P0 LDG.E.CONSTANT R9, desc[UR6][R2.64+0x80] ;  /* 0x0000800602098981 */ /* 0x000f22000c1e9900 */
[----:B------:R-:W-:Y:S01]  /*01e0*/  UIADD3 UR4, UPT, UPT, UR4, 0x40, URZ ;  /* 0x0000004004047890 */ /* 0x000fe2000fffe0ff */
[----:B---3--:R-:W-:Y:S01]  /*01f0*/  @!P2 FMUL R4, R4, R5 ;  /* 0x000000050404a220 */ /* 0x008fe20000400000 */
[----:B------:R-:W-:-:S03]  /*0200*/  IADD3 R5, P2, PT, R2, 0x200, RZ ;  /* 0x0000020002057810 */ /* 0x000fc60007f5e0ff */
[----:B--2---:R-:W-:Y:S02]  /*0210*/  @!P1 FMUL R4, R4, R7 ;  /* 0x0000000704049220 */ /* 0x004fe40000400000 */
[----:B------:R-:W-:Y:S02]  /*0220*/  IMAD.X R6, RZ, RZ, R3, P2 ;  /* 0x000000ffff067224 */ /* 0x000fe400010e0603 */
[----:B----4-:R-:W-:Y:S01]  /*0230*/  @!P0 FMUL R4, R4, R9 ;  /* 0x0000000904048220 */ /* 0x010fe20000400000 */
[----:B------:R-:W-:Y:S06]  /*0240*/  BRA `(.L_x_3) ;  /* 0xfffffffc00987947 */ /* 0x000fec000383ffff */
.L_x_2:
[----:B------:R-:W-:Y:S02]  /*0250*/  VOTE.ANY R3, PT, PT ;  /* 0x0000000000037806 */ /* 0x000fe400038e0100 */
[----:B------:R-:W-:Y:S01]  /*0260*/  ISETP.NE.AND P0, PT, R11, RZ, PT ;  /* 0x000000ff0b00720c */ /* 0x000fe20003f05270 */
[----:B------:R-:W0:Y:S02]  /*0270*/  SHFL.DOWN PT, R5, R4, 0x10, 0x1f ;  /* 0x0a001f0004057f89 */ /* 0x000e2400000e0000 */
[----:B0-----:R-:W-:-:S05]  /*0280*/  FMUL R0, R4, R5 ;  /* 0x0000000504007220 */ /* 0x001fca0000400000 */
        /* <DEDUP_REMOVED lines=8> */
[----:B------:R0:W1:Y:S01]  /*0310*/  SHFL.IDX PT, R5, R10, RZ, 0x1f ;  /* 0x00001fff0a057589 */ /* 0x00006200000e0000 */
[----:B------:R-:W-:Y:S05]  /*0320*/  @P0 EXIT ;  /* 0x000000000000094d */ /* 0x000fea0003800000 */
[----:B------:R-:W1:Y:S02]  /*0330*/  LDC.64 R2, c[0x0][0x388] ;  /* 0x0000e200ff027b82 */ /* 0x000e640000000a00 */
[----:B-1----:R-:W-:Y:S01]  /*0340*/  STG.E desc[UR6][R2.64], R5 ;  /* 0x0000000502007986 */ /* 0x002fe2000c101906 */
[----:B------:R-:W-:Y:S05]  /*0350*/  EXIT ;  /* 0x000000000000794d */ /* 0x000fea0003800000 */
.L_x_4:
[----:B------:R-:W-:-:S00]  /*0360*/  BRA `(.L_x_4) ;  /* 0xfffffffc00fc7947 */ /* 0x000fc0000383ffff */
[----:B------:R-:W-:-:S00]  /*0370*/  NOP ;  /* 0x0000000000007918 */ /* 0x000fc00000000000 */
        /* <DEDUP_REMOVED lines=8> */
.L_x_5:


//--------------------- .nv.shared.reserved.0     --------------------------
	.section	.nv.shared.reserved.0,"aw",@nobits
	.weak		__nv_reservedSMEM_offset_0_alias
	.size		__nv_reservedSMEM_offset_0_alias, 0, 64
	.other		__nv_reservedSMEM_offset_0_alias,@"STO_CUDA_RESERVED_SHARED STV_DEFAULT"
__nv_reservedSMEM_offset_0_alias:
	.zero		0
	.zero		64


//--------------------- .nv.constant0.default_function_kernel --------------------------
	.section	.nv.constant0.default_function_kernel,"a",@progbits
	.sectionflags	@""
	.align	4
.nv.constant0.default_function_kernel:
	.zero		912


//--------------------- SYMBOLS --------------------------

	.type		.nv.reservedSmem.offset0,@object
	.size		.nv.reservedSmem.offset0,0x4
